//
// Generated by NVIDIA NVVM Compiler
//
// Compiler Build ID: CL-36424714
// Cuda compilation tools, release 13.0, V13.0.88
// Based on NVVM 20.0.0
//

.version 9.0
.target sm_100
.address_size 64

	// .globl	_Z4testPfi

.visible .entry _Z4testPfi(
	.param .u64 .ptr .align 1 _Z4testPfi_param_0,
	.param .u32 _Z4testPfi_param_1
)
{
	.reg .pred 	%p<2>;
	.reg .b32 	%r<3>;
	.reg .b32 	%f<2>;
	.reg .b64 	%rd<5>;

	ld.param.u64 	%rd2, [_Z4testPfi_param_0];
	ld.param.u32 	%r1, [_Z4testPfi_param_1];
	cvta.to.global.u64 	%rd3, %rd2;
	mov.u32 	%r2, %tid.x;
	mul.wide.u32 	%rd4, %r2, 4;
	add.s64 	%rd1, %rd3, %rd4;
	setp.ge.s32 	%p1, %r2, %r1;
	@%p1 bra 	$L__BB0_2;
	ld.global.f32 	%f1, [%rd1+4];
	st.global.f32 	[%rd1], %f1;
$L__BB0_2:
	ret;

}


// ===== COMPILED SASS (sm_100) =====

	.target	sm_100

	.elftype	@"ET_EXEC"


//--------------------- .note.nv.tkinfo           --------------------------
	.section	.note.nv.tkinfo,"",@"SHT_NOTE"
	.sectionflags	@"SHF_NOTE_NV_TKINFO"
	.tkinfo
        /*0018*/ 	.word	0x00000002
        /*0030*/ 	.string	""
        /*0030*/ 	.string	"ptxas"
        /*0030*/ 	.string	"Cuda compilation tools, release 13.0, V13.0.88"
        /*0030*/ 	.string	"Build cuda_13.0.r13.0/compiler.36424714_0"
        /*0030*/ 	.string	"-arch sm_100 -m 64 "



//--------------------- .note.nv.cuinfo           --------------------------
	.section	.note.nv.cuinfo,"",@"SHT_NOTE"
	.sectionflags	@"SHF_NOTE_NV_CUINFO"
        /*0018*/ 	.short	0x0002
        /*001a*/ 	.short	0x0064
        /*001c*/ 	.short	0x0082
	.zero		2


//--------------------- .nv.info                  --------------------------
	.section	.nv.info,"",@"SHT_CUDA_INFO"
	.align	4


	//----- nvinfo : EIATTR_REGCOUNT
	.align		4
        /*0000*/ 	.byte	0x04, 0x2f
        /*0002*/ 	.short	(.L_1 - .L_0)
	.align		4
.L_0:
        /*0004*/ 	.word	index@(_Z4testPfi)
        /*0008*/ 	.word	0x00000008


	//----- nvinfo : EIATTR_FRAME_SIZE
	.align		4
.L_1:
        /*000c*/ 	.byte	0x04, 0x11
        /*000e*/ 	.short	(.L_3 - .L_2)
	.align		4
.L_2:
        /*0010*/ 	.word	index@(_Z4testPfi)
        /*0014*/ 	.word	0x00000000


	//----- nvinfo : EIATTR_MIN_STACK_SIZE
	.align		4
.L_3:
        /*0018*/ 	.byte	0x04, 0x12
        /*001a*/ 	.short	(.L_5 - .L_4)
	.align		4
.L_4:
        /*001c*/ 	.word	index@(_Z4testPfi)
        /*0020*/ 	.word	0x00000000
.L_5:


//--------------------- .nv.compat                --------------------------
	.section	.nv.compat,"",@"SHT_CUDA_COMPAT_INFO"
	.align	4
        /*0000*/ 	.byte	0x02, 0x09, 0x00, 0x00, 0x02, 0x02, 0x01, 0x00, 0x02, 0x05, 0x05, 0x00, 0x03, 0x07, 0x01, 0x01
        /*0010*/ 	.byte	0x02, 0x03, 0x00, 0x00, 0x02, 0x06, 0x01, 0x00, 0x04, 0x0b, 0x08, 0x00, 0x09, 0x00, 0x00, 0x00
        /*0020*/ 	.byte	0x00, 0x00, 0x00, 0x00


//--------------------- .nv.info._Z4testPfi       --------------------------
	.section	.nv.info._Z4testPfi,"",@"SHT_CUDA_INFO"
	.sectionflags	@""
	.align	4


	//----- nvinfo : EIATTR_CUDA_API_VERSION
	.align		4
        /*0000*/ 	.byte	0x04, 0x37
        /*0002*/ 	.short	(.L_7 - .L_6)
.L_6:
        /*0004*/ 	.word	0x00000082


	//----- nvinfo : EIATTR_KPARAM_INFO
	.align		4
.L_7:
        /*0008*/ 	.byte	0x04, 0x17
        /*000a*/ 	.short	(.L_9 - .L_8)
.L_8:
        /*000c*/ 	.word	0x00000000
        /*0010*/ 	.short	0x0001
        /*0012*/ 	.short	0x0008
        /*0014*/ 	.byte	0x00, 0xf0, 0x11, 0x00


	//----- nvinfo : EIATTR_KPARAM_INFO
	.align		4
.L_9:
        /*0018*/ 	.byte	0x04, 0x17
        /*001a*/ 	.short	(.L_11 - .L_10)
.L_10:
        /*001c*/ 	.word	0x00000000
        /*0020*/ 	.short	0x0000
        /*0022*/ 	.short	0x0000
        /*0024*/ 	.byte	0x00, 0xf5, 0x21, 0x00


	//----- nvinfo : EIATTR_SPARSE_MMA_MASK
	.align		4
.L_11:
        /*0028*/ 	.byte	0x03, 0x50
        /*002a*/ 	.short	0x0000


	//----- nvinfo : EIATTR_MAXREG_COUNT
	.align		4
        /*002c*/ 	.byte	0x03, 0x1b
        /*002e*/ 	.short	0x00ff


	//----- nvinfo : EIATTR_MERCURY_ISA_VERSION
	.align		4
        /*0030*/ 	.byte	0x03, 0x5f
        /*0032*/ 	.short	0x0101


	//----- nvinfo : EIATTR_VRC_CTA_INIT_COUNT
	.align		4
        /*0034*/ 	.byte	0x02, 0x4a
	.zero		1
	.zero		1


	//----- nvinfo : EIATTR_EXIT_INSTR_OFFSETS
	.align		4
        /*0038*/ 	.byte	0x04, 0x1c
        /*003a*/ 	.short	(.L_13 - .L_12)


	//   ....[0]....
.L_12:
        /*003c*/ 	.word	0x00000050


	//   ....[1]....
        /*0040*/ 	.word	0x000000a0


	//----- nvinfo : EIATTR_CBANK_PARAM_SIZE
	.align		4
.L_13:
        /*0044*/ 	.byte	0x03, 0x19
        /*0046*/ 	.short	0x000c


	//----- nvinfo : EIATTR_PARAM_CBANK
	.align		4
        /*0048*/ 	.byte	0x04, 0x0a
        /*004a*/ 	.short	(.L_15 - .L_14)
	.align		4
.L_14:
        /*004c*/ 	.word	index@(.nv.constant0._Z4testPfi)
        /*0050*/ 	.short	0x0380
        /*0052*/ 	.short	0x000c


	//----- nvinfo : EIATTR_SW_WAR
	.align		4
.L_15:
        /*0054*/ 	.byte	0x04, 0x36
        /*0056*/ 	.short	(.L_17 - .L_16)
.L_16:
        /*0058*/ 	.word	0x00000008
.L_17:


//--------------------- .nv.callgraph             --------------------------
	.section	.nv.callgraph,"",@"SHT_CUDA_CALLGRAPH"
	.align	4
	.sectionentsize	8
	.align		4
        /*0000*/ 	.word	0x00000000
	.align		4
        /*0004*/ 	.word	0xffffffff
	.align		4
        /*0008*/ 	.word	0x00000000
	.align		4
        /*000c*/ 	.word	0xfffffffe
	.align		4
        /*0010*/ 	.word	0x00000000
	.align		4
        /*0014*/ 	.word	0xfffffffd
	.align		4
        /*0018*/ 	.word	0x00000000
	.align		4
        /*001c*/ 	.word	0xfffffffc


//--------------------- .text._Z4testPfi          --------------------------
	.section	.text._Z4testPfi,"ax",@progbits
	.align	128
        .global         _Z4testPfi
        .type           _Z4testPfi,@function
        .size           _Z4testPfi,(.L_x_1 - _Z4testPfi)
        .other          _Z4testPfi,@"STO_CUDA_ENTRY STV_DEFAULT"
_Z4testPfi:
.text._Z4testPfi:
[----:B------:R-:W-:Y:S01]  /*0000*/  LDC R1, c[0x0][0x37c] ;  /* 0x0000df00ff017b82 */ /* 0x000fe20000000800 */
[----:B------:R-:W0:Y:S01]  /*0010*/  S2R R5, SR_TID.X ;  /* 0x0000000000057919 */ /* 0x000e220000002100 */
[----:B------:R-:W0:Y:S06]  /*0020*/  LDCU UR4, c[0x0][0x388] ;  /* 0x00007100ff0477ac */ /* 0x000e2c0008000800 */
[----:B------:R-:W1:Y:S01]  /*0030*/  LDC.64 R2, c[0x0][0x380] ;  /* 0x0000e000ff027b82 */ /* 0x000e620000000a00 */
[----:B0-----:R-:W-:-:S13]  /*0040*/  ISETP.GE.AND P0, PT, R5, UR4, PT ;  /* 0x0000000405007c0c */ /* 0x001fda000bf06270 */
[----:B------:R-:W-:Y:S05]  /*0050*/  @P0 EXIT ;  /* 0x000000000000094d */ /* 0x000fea0003800000 */
[----:B------:R-:W0:Y:S01]  /*0060*/  LDCU.64 UR4, c[0x0][0x358] ;  /* 0x00006b00ff0477ac */ /* 0x000e220008000a00 */
[----:B-1----:R-:W-:-:S05]  /*0070*/  IMAD.WIDE.U32 R2, R5, 0x4, R2 ;  /* 0x0000000405027825 */ /* 0x002fca00078e0002 */
[----:B0-----:R-:W2:Y:S04]  /*0080*/  LDG.E R5, desc[UR4][R2.64+0x4] ;  /* 0x0000040402057981 */ /* 0x001ea8000c1e1900 */
[----:B--2---:R-:W-:Y:S01]  /*0090*/  STG.E desc[UR4][R2.64], R5 ;  /* 0x0000000502007986 */ /* 0x004fe2000c101904 */
[----:B------:R-:W-:Y:S05]  /*00a0*/  EXIT ;  /* 0x000000000000794d */ /* 0x000fea0003800000 */
.L_x_0:
[----:B------:R-:W-:-:S00]  /*00b0*/  BRA `(.L_x_0) ;  /* 0xfffffffc00fc7947 */ /* 0x000fc0000383ffff */
[----:B------:R-:W-:-:S00]  /*00c0*/  NOP ;  /* 0x0000000000007918 */ /* 0x000fc00000000000 */
        /* <DEDUP_REMOVED lines=11> */
.L_x_1:


//--------------------- .nv.shared.reserved.0     --------------------------
	.section	.nv.shared.reserved.0,"aw",@nobits
	.weak		__nv_reservedSMEM_offset_0_alias
	.size		__nv_reservedSMEM_offset_0_alias, 0, 64
	.other		__nv_reservedSMEM_offset_0_alias,@"STO_CUDA_RESERVED_SHARED STV_DEFAULT"
__nv_reservedSMEM_offset_0_alias:
	.zero		0
	.zero		64


//--------------------- .nv.constant0._Z4testPfi  --------------------------
	.section	.nv.constant0._Z4testPfi,"a",@progbits
	.sectionflags	@""
	.align	4
.nv.constant0._Z4testPfi:
	.zero		908


//--------------------- SYMBOLS --------------------------

	.type		.nv.reservedSmem.offset0,@object
	.size		.nv.reservedSmem.offset0,0x4
